//
// Generated by NVIDIA NVVM Compiler
//
// Compiler Build ID: CL-36424714
// Cuda compilation tools, release 13.0, V13.0.88
// Based on NVVM 20.0.0
//

.version 9.0
.target sm_100
.address_size 64

	// .globl	_Z12newCreatePwdlP9PwdTryArr
.const .align 4 .u32 THREADS = 10;
.const .align 4 .u32 CHAR_SET_SIZE = 94;
.const .align 4 .u32 ASCII_OFFSET = 33;

.visible .entry _Z12newCreatePwdlP9PwdTryArr(
	.param .u64 _Z12newCreatePwdlP9PwdTryArr_param_0,
	.param .u64 .ptr .align 1 _Z12newCreatePwdlP9PwdTryArr_param_1
)
{
	.reg .pred 	%p<10>;
	.reg .b32 	%r<28>;
	.reg .b64 	%rd<69>;

	ld.param.u64 	%rd33, [_Z12newCreatePwdlP9PwdTryArr_param_0];
	ld.param.u64 	%rd34, [_Z12newCreatePwdlP9PwdTryArr_param_1];
	cvta.to.global.u64 	%rd1, %rd34;
	mov.u32 	%r1, %ctaid.x;
	mov.u32 	%r2, %ntid.x;
	mov.u32 	%r3, %tid.x;
	mad.lo.s32 	%r4, %r1, %r2, %r3;
	ld.const.s32 	%rd35, [THREADS];
	cvt.s64.s32 	%rd2, %r4;
	mad.lo.s64 	%rd3, %rd33, %rd35, %rd2;
	ld.const.s32 	%rd4, [CHAR_SET_SIZE];
	or.b64  	%rd36, %rd3, %rd4;
	and.b64  	%rd37, %rd36, -4294967296;
	setp.ne.s64 	%p1, %rd37, 0;
	@%p1 bra 	$L__BB0_2;
	cvt.u32.u64 	%r5, %rd4;
	cvt.u32.u64 	%r6, %rd3;
	div.u32 	%r7, %r6, %r5;
	mul.lo.s32 	%r8, %r7, %r5;
	sub.s32 	%r9, %r6, %r8;
	cvt.u64.u32 	%rd60, %r7;
	cvt.u64.u32 	%rd61, %r9;
	bra.uni 	$L__BB0_3;
$L__BB0_2:
	div.s64 	%rd60, %rd3, %rd4;
	mul.lo.s64 	%rd38, %rd60, %rd4;
	sub.s64 	%rd61, %rd3, %rd38;
$L__BB0_3:
	ld.const.u32 	%rd11, [ASCII_OFFSET];
	add.s64 	%rd39, %rd61, %rd11;
	mad.lo.s64 	%rd40, %rd2, 5, %rd1;
	st.global.u8 	[%rd40+4], %rd39;
	setp.lt.s64 	%p2, %rd60, 1;
	@%p2 bra 	$L__BB0_20;
	or.b64  	%rd41, %rd60, %rd4;
	and.b64  	%rd42, %rd41, -4294967296;
	setp.ne.s64 	%p3, %rd42, 0;
	@%p3 bra 	$L__BB0_6;
	cvt.u32.u64 	%r10, %rd4;
	cvt.u32.u64 	%r11, %rd60;
	div.u32 	%r12, %r11, %r10;
	mul.lo.s32 	%r13, %r12, %r10;
	sub.s32 	%r14, %r11, %r13;
	cvt.u64.u32 	%rd62, %r12;
	cvt.u64.u32 	%rd63, %r14;
	bra.uni 	$L__BB0_7;
$L__BB0_6:
	div.s64 	%rd62, %rd60, %rd4;
	mul.lo.s64 	%rd43, %rd62, %rd4;
	sub.s64 	%rd63, %rd60, %rd43;
$L__BB0_7:
	add.s64 	%rd44, %rd63, %rd11;
	st.global.u8 	[%rd40+3], %rd44;
	setp.lt.s64 	%p4, %rd62, 1;
	@%p4 bra 	$L__BB0_20;
	or.b64  	%rd46, %rd62, %rd4;
	and.b64  	%rd47, %rd46, -4294967296;
	setp.ne.s64 	%p5, %rd47, 0;
	@%p5 bra 	$L__BB0_10;
	cvt.u32.u64 	%r15, %rd4;
	cvt.u32.u64 	%r16, %rd62;
	div.u32 	%r17, %r16, %r15;
	mul.lo.s32 	%r18, %r17, %r15;
	sub.s32 	%r19, %r16, %r18;
	cvt.u64.u32 	%rd64, %r17;
	cvt.u64.u32 	%rd65, %r19;
	bra.uni 	$L__BB0_11;
$L__BB0_10:
	div.s64 	%rd64, %rd62, %rd4;
	mul.lo.s64 	%rd48, %rd64, %rd4;
	sub.s64 	%rd65, %rd62, %rd48;
$L__BB0_11:
	add.s64 	%rd49, %rd65, %rd11;
	st.global.u8 	[%rd40+2], %rd49;
	setp.lt.s64 	%p6, %rd64, 1;
	@%p6 bra 	$L__BB0_20;
	or.b64  	%rd51, %rd64, %rd4;
	and.b64  	%rd52, %rd51, -4294967296;
	setp.ne.s64 	%p7, %rd52, 0;
	@%p7 bra 	$L__BB0_14;
	cvt.u32.u64 	%r20, %rd4;
	cvt.u32.u64 	%r21, %rd64;
	div.u32 	%r22, %r21, %r20;
	mul.lo.s32 	%r23, %r22, %r20;
	sub.s32 	%r24, %r21, %r23;
	cvt.u64.u32 	%rd66, %r22;
	cvt.u64.u32 	%rd67, %r24;
	bra.uni 	$L__BB0_15;
$L__BB0_14:
	div.s64 	%rd66, %rd64, %rd4;
	mul.lo.s64 	%rd53, %rd66, %rd4;
	sub.s64 	%rd67, %rd64, %rd53;
$L__BB0_15:
	add.s64 	%rd54, %rd67, %rd11;
	st.global.u8 	[%rd40+1], %rd54;
	setp.lt.s64 	%p8, %rd66, 1;
	@%p8 bra 	$L__BB0_20;
	or.b64  	%rd56, %rd66, %rd4;
	and.b64  	%rd57, %rd56, -4294967296;
	setp.ne.s64 	%p9, %rd57, 0;
	@%p9 bra 	$L__BB0_18;
	cvt.u32.u64 	%r25, %rd4;
	cvt.u32.u64 	%r26, %rd66;
	rem.u32 	%r27, %r26, %r25;
	cvt.u64.u32 	%rd68, %r27;
	bra.uni 	$L__BB0_19;
$L__BB0_18:
	rem.s64 	%rd68, %rd66, %rd4;
$L__BB0_19:
	add.s64 	%rd58, %rd68, %rd11;
	st.global.u8 	[%rd40], %rd58;
$L__BB0_20:
	ret;

}


// ===== COMPILED SASS (sm_100) =====

	.target	sm_100

	.elftype	@"ET_EXEC"


//--------------------- .note.nv.tkinfo           --------------------------
	.section	.note.nv.tkinfo,"",@"SHT_NOTE"
	.sectionflags	@"SHF_NOTE_NV_TKINFO"
	.tkinfo
        /*0018*/ 	.word	0x00000002
        /*0030*/ 	.string	""
        /*0030*/ 	.string	"ptxas"
        /*0030*/ 	.string	"Cuda compilation tools, release 13.0, V13.0.88"
        /*0030*/ 	.string	"Build cuda_13.0.r13.0/compiler.36424714_0"
        /*0030*/ 	.string	"-arch sm_100 -m 64 "



//--------------------- .note.nv.cuinfo           --------------------------
	.section	.note.nv.cuinfo,"",@"SHT_NOTE"
	.sectionflags	@"SHF_NOTE_NV_CUINFO"
        /*0018*/ 	.short	0x0002
        /*001a*/ 	.short	0x0064
        /*001c*/ 	.short	0x0082
	.zero		2


//--------------------- .nv.info                  --------------------------
	.section	.nv.info,"",@"SHT_CUDA_INFO"
	.align	4


	//----- nvinfo : EIATTR_REGCOUNT
	.align		4
        /*0000*/ 	.byte	0x04, 0x2f
        /*0002*/ 	.short	(.L_4 - .L_3)
	.align		4
.L_3:
        /*0004*/ 	.word	index@(_Z12newCreatePwdlP9PwdTryArr)
        /*0008*/ 	.word	0x00000018


	//----- nvinfo : EIATTR_FRAME_SIZE
	.align		4
.L_4:
        /*000c*/ 	.byte	0x04, 0x11
        /*000e*/ 	.short	(.L_6 - .L_5)
	.align		4
.L_5:
        /*0010*/ 	.word	index@($__internal_1_$__cuda_sm20_rem_s64)
        /*0014*/ 	.word	0x00000000


	//----- nvinfo : EIATTR_FRAME_SIZE
	.align		4
.L_6:
        /*0018*/ 	.byte	0x04, 0x11
        /*001a*/ 	.short	(.L_8 - .L_7)
	.align		4
.L_7:
        /*001c*/ 	.word	index@($__internal_0_$__cuda_sm20_div_s64)
        /*0020*/ 	.word	0x00000000


	//----- nvinfo : EIATTR_FRAME_SIZE
	.align		4
.L_8:
        /*0024*/ 	.byte	0x04, 0x11
        /*0026*/ 	.short	(.L_10 - .L_9)
	.align		4
.L_9:
        /*0028*/ 	.word	index@(_Z12newCreatePwdlP9PwdTryArr)
        /*002c*/ 	.word	0x00000000


	//----- nvinfo : EIATTR_MIN_STACK_SIZE
	.align		4
.L_10:
        /*0030*/ 	.byte	0x04, 0x12
        /*0032*/ 	.short	(.L_12 - .L_11)
	.align		4
.L_11:
        /*0034*/ 	.word	index@(_Z12newCreatePwdlP9PwdTryArr)
        /*0038*/ 	.word	0x00000000
.L_12:


//--------------------- .nv.compat                --------------------------
	.section	.nv.compat,"",@"SHT_CUDA_COMPAT_INFO"
	.align	4
        /*0000*/ 	.byte	0x02, 0x09, 0x00, 0x00, 0x02, 0x02, 0x01, 0x00, 0x02, 0x05, 0x05, 0x00, 0x03, 0x07, 0x01, 0x01
        /*0010*/ 	.byte	0x02, 0x03, 0x00, 0x00, 0x02, 0x06, 0x01, 0x00, 0x04, 0x0b, 0x08, 0x00, 0x09, 0x00, 0x00, 0x00
        /*0020*/ 	.byte	0x00, 0x00, 0x00, 0x00


//--------------------- .nv.info._Z12newCreatePwdlP9PwdTryArr --------------------------
	.section	.nv.info._Z12newCreatePwdlP9PwdTryArr,"",@"SHT_CUDA_INFO"
	.sectionflags	@""
	.align	4


	//----- nvinfo : EIATTR_CUDA_API_VERSION
	.align		4
        /*0000*/ 	.byte	0x04, 0x37
        /*0002*/ 	.short	(.L_14 - .L_13)
.L_13:
        /*0004*/ 	.word	0x00000082


	//----- nvinfo : EIATTR_KPARAM_INFO
	.align		4
.L_14:
        /*0008*/ 	.byte	0x04, 0x17
        /*000a*/ 	.short	(.L_16 - .L_15)
.L_15:
        /*000c*/ 	.word	0x00000000
        /*0010*/ 	.short	0x0001
        /*0012*/ 	.short	0x0008
        /*0014*/ 	.byte	0x00, 0xf5, 0x21, 0x00


	//----- nvinfo : EIATTR_KPARAM_INFO
	.align		4
.L_16:
        /*0018*/ 	.byte	0x04, 0x17
        /*001a*/ 	.short	(.L_18 - .L_17)
.L_17:
        /*001c*/ 	.word	0x00000000
        /*0020*/ 	.short	0x0000
        /*0022*/ 	.short	0x0000
        /*0024*/ 	.byte	0x00, 0xf0, 0x21, 0x00


	//----- nvinfo : EIATTR_SPARSE_MMA_MASK
	.align		4
.L_18:
        /*0028*/ 	.byte	0x03, 0x50
        /*002a*/ 	.short	0x0000


	//----- nvinfo : EIATTR_MAXREG_COUNT
	.align		4
        /*002c*/ 	.byte	0x03, 0x1b
        /*002e*/ 	.short	0x00ff


	//----- nvinfo : EIATTR_MERCURY_ISA_VERSION
	.align		4
        /*0030*/ 	.byte	0x03, 0x5f
        /*0032*/ 	.short	0x0101


	//----- nvinfo : EIATTR_VRC_CTA_INIT_COUNT
	.align		4
        /*0034*/ 	.byte	0x02, 0x4a
	.zero		1
	.zero		1


	//----- nvinfo : EIATTR_EXIT_INSTR_OFFSETS
	.align		4
        /*0038*/ 	.byte	0x04, 0x1c
        /*003a*/ 	.short	(.L_20 - .L_19)


	//   ....[0]....
.L_19:
        /*003c*/ 	.word	0x000003f0


	//   ....[1]....
        /*0040*/ 	.word	0x000006b0


	//   ....[2]....
        /*0044*/ 	.word	0x00000970


	//   ....[3]....
        /*0048*/ 	.word	0x00000c00


	//   ....[4]....
        /*004c*/ 	.word	0x00000dd0


	//----- nvinfo : EIATTR_CRS_STACK_SIZE
	.align		4
.L_20:
        /*0050*/ 	.byte	0x04, 0x1e
        /*0052*/ 	.short	(.L_22 - .L_21)
.L_21:
        /*0054*/ 	.word	0x00000000


	//----- nvinfo : EIATTR_CBANK_PARAM_SIZE
	.align		4
.L_22:
        /*0058*/ 	.byte	0x03, 0x19
        /*005a*/ 	.short	0x0010


	//----- nvinfo : EIATTR_PARAM_CBANK
	.align		4
        /*005c*/ 	.byte	0x04, 0x0a
        /*005e*/ 	.short	(.L_24 - .L_23)
	.align		4
.L_23:
        /*0060*/ 	.word	index@(.nv.constant0._Z12newCreatePwdlP9PwdTryArr)
        /*0064*/ 	.short	0x0380
        /*0066*/ 	.short	0x0010


	//----- nvinfo : EIATTR_SW_WAR
	.align		4
.L_24:
        /*0068*/ 	.byte	0x04, 0x36
        /*006a*/ 	.short	(.L_26 - .L_25)
.L_25:
        /*006c*/ 	.word	0x00000008
.L_26:


//--------------------- .nv.callgraph             --------------------------
	.section	.nv.callgraph,"",@"SHT_CUDA_CALLGRAPH"
	.align	4
	.sectionentsize	8
	.align		4
        /*0000*/ 	.word	0x00000000
	.align		4
        /*0004*/ 	.word	0xffffffff
	.align		4
        /*0008*/ 	.word	0x00000000
	.align		4
        /*000c*/ 	.word	0xfffffffe
	.align		4
        /*0010*/ 	.word	0x00000000
	.align		4
        /*0014*/ 	.word	0xfffffffd
	.align		4
        /*0018*/ 	.word	0x00000000
	.align		4
        /*001c*/ 	.word	0xfffffffc


//--------------------- .nv.constant3             --------------------------
	.section	.nv.constant3,"a",@progbits
	.align	4
.nv.constant3:
	.type		THREADS,@object
	.size		THREADS,(CHAR_SET_SIZE - THREADS)
THREADS:
        /*0000*/ 	.byte	0x0a, 0x00, 0x00, 0x00
	.type		CHAR_SET_SIZE,@object
	.size		CHAR_SET_SIZE,(ASCII_OFFSET - CHAR_SET_SIZE)
CHAR_SET_SIZE:
        /*0004*/ 	.byte	0x5e, 0x00, 0x00, 0x00
	.type		ASCII_OFFSET,@object
	.size		ASCII_OFFSET,(.L_2 - ASCII_OFFSET)
ASCII_OFFSET:
        /*0008*/ 	.byte	0x21, 0x00, 0x00, 0x00
.L_2:


//--------------------- .text._Z12newCreatePwdlP9PwdTryArr --------------------------
	.section	.text._Z12newCreatePwdlP9PwdTryArr,"ax",@progbits
	.align	128
        .global         _Z12newCreatePwdlP9PwdTryArr
        .type           _Z12newCreatePwdlP9PwdTryArr,@function
        .size           _Z12newCreatePwdlP9PwdTryArr,(.L_x_17 - _Z12newCreatePwdlP9PwdTryArr)
        .other          _Z12newCreatePwdlP9PwdTryArr,@"STO_CUDA_ENTRY STV_DEFAULT"
_Z12newCreatePwdlP9PwdTryArr:
.text._Z12newCreatePwdlP9PwdTryArr:
[----:B------:R-:W-:Y:S01]  /*0000*/  LDC R1, c[0x0][0x37c] ;  /* 0x0000df00ff017b82 */ /* 0x000fe20000000800 */
[----:B------:R-:W0:Y:S07]  /*0010*/  S2R R7, SR_TID.X ;  /* 0x0000000000077919 */ /* 0x000e2e0000002100 */
[----:B------:R-:W0:Y:S01]  /*0020*/  S2UR UR4, SR_CTAID.X ;  /* 0x00000000000479c3 */ /* 0x000e220000002500 */
[----:B------:R-:W1:Y:S01]  /*0030*/  LDCU.64 UR6, c[0x3][URZ] ;  /* 0x00c00000ff0677ac */ /* 0x000e620008000a00 */
[----:B------:R-:W-:Y:S06]  /*0040*/  BSSY.RECONVERGENT B0, `(.L_x_0) ;  /* 0x0000031000007945 */ /* 0x000fec0003800200 */
[----:B------:R-:W0:Y:S08]  /*0050*/  LDC R6, c[0x0][0x360] ;  /* 0x0000d800ff067b82 */ /* 0x000e300000000800 */
[----:B------:R-:W2:Y:S01]  /*0060*/  LDC.64 R12, c[0x0][0x380] ;  /* 0x0000e000ff0c7b82 */ /* 0x000ea20000000a00 */
[----:B-1----:R-:W-:-:S02]  /*0070*/  IMAD.U32 R3, RZ, RZ, UR7 ;  /* 0x00000007ff037e24 */ /* 0x002fc4000f8e00ff */
[----:B0-----:R-:W-:Y:S01]  /*0080*/  IMAD R6, R6, UR4, R7 ;  /* 0x0000000406067c24 */ /* 0x001fe2000f8e0207 */
[----:B------:R-:W-:-:S04]  /*0090*/  USHF.R.S32.HI UR4, URZ, 0x1f, UR6 ;  /* 0x0000001fff047899 */ /* 0x000fc80008011406 */
[--C-:B------:R-:W-:Y:S02]  /*00a0*/  SHF.R.S32.HI R7, RZ, 0x1f, R6.reuse ;  /* 0x0000001fff077819 */ /* 0x100fe40000011406 */
[C---:B--2---:R-:W-:Y:S02]  /*00b0*/  IMAD R0, R12.reuse, UR4, RZ ;  /* 0x000000040c007c24 */ /* 0x044fe4000f8e02ff */
[----:B------:R-:W-:-:S03]  /*00c0*/  IMAD.WIDE.U32 R10, R12, UR6, R6 ;  /* 0x000000060c0a7c25 */ /* 0x000fc6000f8e0006 */
[----:B------:R-:W0:Y:S01]  /*00d0*/  LDCU.64 UR4, c[0x0][0x358] ;  /* 0x00006b00ff0477ac */ /* 0x000e220008000a00 */
[----:B------:R-:W-:Y:S01]  /*00e0*/  IMAD R13, R13, UR6, R0 ;  /* 0x000000060d0d7c24 */ /* 0x000fe2000f8e0200 */
[----:B------:R-:W-:Y:S01]  /*00f0*/  SHF.R.S32.HI R0, RZ, 0x1f, R3 ;  /* 0x0000001fff007819 */ /* 0x000fe20000011403 */
[----:B------:R-:W1:Y:S02]  /*0100*/  LDCU UR6, c[0x3][0x4] ;  /* 0x00c00080ff0677ac */ /* 0x000e640008000800 */
[----:B------:R-:W-:-:S05]  /*0110*/  IMAD.IADD R13, R11, 0x1, R13 ;  /* 0x000000010b0d7824 */ /* 0x000fca00078e020d */
[----:B------:R-:W-:-:S04]  /*0120*/  LOP3.LUT R2, R13, R0, RZ, 0xfc, !PT ;  /* 0x000000000d027212 */ /* 0x000fc800078efcff */
[----:B------:R-:W-:-:S13]  /*0130*/  ISETP.NE.U32.AND P0, PT, R2, RZ, PT ;  /* 0x000000ff0200720c */ /* 0x000fda0003f05070 */
[----:B01----:R-:W-:Y:S05]  /*0140*/  @P0 BRA `(.L_x_1) ;  /* 0x00000000005c0947 */ /* 0x003fea0003800000 */
[----:B------:R-:W0:Y:S01]  /*0150*/  I2F.U32.RP R2, R3 ;  /* 0x0000000300027306 */ /* 0x000e220000209000 */
[----:B------:R-:W-:Y:S01]  /*0160*/  ISETP.NE.U32.AND P2, PT, R3, RZ, PT ;  /* 0x000000ff0300720c */ /* 0x000fe20003f45070 */
[----:B------:R-:W-:-:S06]  /*0170*/  HFMA2 R11, -RZ, RZ, 0, 0 ;  /* 0x00000000ff0b7431 */ /* 0x000fcc00000001ff */
[----:B0-----:R-:W0:Y:S02]  /*0180*/  MUFU.RCP R2, R2 ;  /* 0x0000000200027308 */ /* 0x001e240000001000 */
[----:B0-----:R-:W-:-:S06]  /*0190*/  IADD3 R4, PT, PT, R2, 0xffffffe, RZ ;  /* 0x0ffffffe02047810 */ /* 0x001fcc0007ffe0ff */
[----:B------:R0:W1:Y:S02]  /*01a0*/  F2I.FTZ.U32.TRUNC.NTZ R5, R4 ;  /* 0x0000000400057305 */ /* 0x000064000021f000 */
[----:B0-----:R-:W-:Y:S02]  /*01b0*/  IMAD.MOV.U32 R4, RZ, RZ, RZ ;  /* 0x000000ffff047224 */ /* 0x001fe400078e00ff */
[----:B-1----:R-:W-:-:S04]  /*01c0*/  IMAD.MOV R8, RZ, RZ, -R5 ;  /* 0x000000ffff087224 */ /* 0x002fc800078e0a05 */
[----:B------:R-:W-:-:S04]  /*01d0*/  IMAD R9, R8, R3, RZ ;  /* 0x0000000308097224 */ /* 0x000fc800078e02ff */
[----:B------:R-:W-:-:S06]  /*01e0*/  IMAD.HI.U32 R5, R5, R9, R4 ;  /* 0x0000000905057227 */ /* 0x000fcc00078e0004 */
[----:B------:R-:W-:-:S05]  /*01f0*/  IMAD.HI.U32 R5, R5, R10, RZ ;  /* 0x0000000a05057227 */ /* 0x000fca00078e00ff */
[----:B------:R-:W-:-:S05]  /*0200*/  IADD3 R8, PT, PT, -R5, RZ, RZ ;  /* 0x000000ff05087210 */ /* 0x000fca0007ffe1ff */
[----:B------:R-:W-:-:S05]  /*0210*/  IMAD R8, R3, R8, R10 ;  /* 0x0000000803087224 */ /* 0x000fca00078e020a */
[----:B------:R-:W-:-:S13]  /*0220*/  ISETP.GE.U32.AND P0, PT, R8, R3, PT ;  /* 0x000000030800720c */ /* 0x000fda0003f06070 */
[----:B------:R-:W-:Y:S02]  /*0230*/  @P0 IMAD.IADD R8, R8, 0x1, -R3 ;  /* 0x0000000108080824 */ /* 0x000fe400078e0a03 */
[----:B------:R-:W-:-:S03]  /*0240*/  @P0 VIADD R5, R5, 0x1 ;  /* 0x0000000105050836 */ /* 0x000fc60000000000 */
[----:B------:R-:W-:-:S13]  /*0250*/  ISETP.GE.U32.AND P1, PT, R8, R3, PT ;  /* 0x000000030800720c */ /* 0x000fda0003f26070 */
[----:B------:R-:W-:Y:S02]  /*0260*/  @P1 IADD3 R5, PT, PT, R5, 0x1, RZ ;  /* 0x0000000105051810 */ /* 0x000fe40007ffe0ff */
[----:B------:R-:W-:-:S05]  /*0270*/  @!P2 LOP3.LUT R5, RZ, R3, RZ, 0x33, !PT ;  /* 0x00000003ff05a212 */ /* 0x000fca00078e33ff */
[----:B------:R-:W-:-:S04]  /*0280*/  IMAD.MOV R2, RZ, RZ, -R5 ;  /* 0x000000ffff027224 */ /* 0x000fc800078e0a05 */
[----:B------:R-:W-:Y:S02]  /*0290*/  IMAD R2, R3, R2, R10 ;  /* 0x0000000203027224 */ /* 0x000fe400078e020a */
[----:B------:R-:W-:Y:S01]  /*02a0*/  IMAD.MOV.U32 R10, RZ, RZ, R5 ;  /* 0x000000ffff0a7224 */ /* 0x000fe200078e0005 */
[----:B------:R-:W-:Y:S06]  /*02b0*/  BRA `(.L_x_2) ;  /* 0x0000000000247947 */ /* 0x000fec0003800000 */
.L_x_1:
[----:B------:R-:W-:Y:S01]  /*02c0*/  IMAD.MOV.U32 R14, RZ, RZ, R10 ;  /* 0x000000ffff0e7224 */ /* 0x000fe200078e000a */
[----:B------:R-:W-:-:S07]  /*02d0*/  MOV R12, 0x2f0 ;  /* 0x000002f0000c7802 */ /* 0x000fce0000000f00 */
[----:B------:R-:W-:Y:S05]  /*02e0*/  CALL.REL.NOINC `($__internal_0_$__cuda_sm20_div_s64) ;  /* 0x0000000800bc7944 */ /* 0x000fea0003c00000 */
[----:B------:R-:W0:Y:S01]  /*02f0*/  LDCU UR7, c[0x3][0x4] ;  /* 0x00c00080ff0777ac */ /* 0x000e220008000800 */
[----:B------:R-:W-:Y:S02]  /*0300*/  IMAD.MOV R2, RZ, RZ, -R8 ;  /* 0x000000ffff027224 */ /* 0x000fe400078e0a08 */
[----:B------:R-:W-:Y:S01]  /*0310*/  IMAD.MOV.U32 R11, RZ, RZ, R9 ;  /* 0x000000ffff0b7224 */ /* 0x000fe200078e0009 */
[----:B0-----:R-:W-:-:S05]  /*0320*/  MOV R3, UR7 ;  /* 0x0000000700037c02 */ /* 0x001fca0008000f00 */
[----:B------:R-:W-:Y:S02]  /*0330*/  IMAD R2, R2, R3, R10 ;  /* 0x0000000302027224 */ /* 0x000fe400078e020a */
[----:B------:R-:W-:-:S07]  /*0340*/  IMAD.MOV.U32 R10, RZ, RZ, R8 ;  /* 0x000000ffff0a7224 */ /* 0x000fce00078e0008 */
.L_x_2:
[----:B------:R-:W-:Y:S05]  /*0350*/  BSYNC.RECONVERGENT B0 ;  /* 0x0000000000007941 */ /* 0x000fea0003800200 */
.L_x_0:
[----:B------:R-:W0:Y:S01]  /*0360*/  LDC.64 R4, c[0x0][0x388] ;  /* 0x0000e200ff047b82 */ /* 0x000e220000000a00 */
[----:B------:R-:W1:Y:S01]  /*0370*/  LDCU UR7, c[0x3][0x8] ;  /* 0x00c00100ff0777ac */ /* 0x000e620008000800 */
[----:B------:R-:W-:Y:S01]  /*0380*/  ISETP.GE.U32.AND P0, PT, R10, 0x1, PT ;  /* 0x000000010a00780c */ /* 0x000fe20003f06070 */
[----:B------:R-:W-:-:S03]  /*0390*/  IMAD R9, R7, 0x5, RZ ;  /* 0x0000000507097824 */ /* 0x000fc600078e02ff */
[----:B------:R-:W-:Y:S01]  /*03a0*/  ISETP.GE.AND.EX P0, PT, R11, RZ, PT, P0 ;  /* 0x000000ff0b00720c */ /* 0x000fe20003f06300 */
[----:B0-----:R-:W-:-:S04]  /*03b0*/  IMAD.WIDE.U32 R6, R6, 0x5, R4 ;  /* 0x0000000506067825 */ /* 0x001fc800078e0004 */
[----:B-1----:R-:W-:Y:S01]  /*03c0*/  VIADD R5, R2, UR7 ;  /* 0x0000000702057c36 */ /* 0x002fe20008000000 */
[----:B------:R-:W-:-:S05]  /*03d0*/  IADD3 R7, PT, PT, R7, R9, RZ ;  /* 0x0000000907077210 */ /* 0x000fca0007ffe0ff */
[----:B------:R0:W-:Y:S02]  /*03e0*/  STG.E.U8 desc[UR4][R6.64+0x4], R5 ;  /* 0x0000040506007986 */ /* 0x0001e4000c101104 */
[----:B------:R-:W-:Y:S05]  /*03f0*/  @!P0 EXIT ;  /* 0x000000000000894d */ /* 0x000fea0003800000 */
[----:B------:R-:W-:Y:S01]  /*0400*/  LOP3.LUT R2, R11, R0, RZ, 0xfc, !PT ;  /* 0x000000000b027212 */ /* 0x000fe200078efcff */
[----:B------:R-:W-:Y:S03]  /*0410*/  BSSY.RECONVERGENT B0, `(.L_x_3) ;  /* 0x0000024000007945 */ /* 0x000fe60003800200 */
[----:B------:R-:W-:-:S13]  /*0420*/  ISETP.NE.U32.AND P0, PT, R2, RZ, PT ;  /* 0x000000ff0200720c */ /* 0x000fda0003f05070 */
[----:B------:R-:W-:Y:S05]  /*0430*/  @P0 BRA `(.L_x_4) ;  /* 0x00000000005c0947 */ /* 0x000fea0003800000 */
[----:B------:R-:W1:Y:S01]  /*0440*/  I2F.U32.RP R8, R3 ;  /* 0x0000000300087306 */ /* 0x000e620000209000 */
[----:B------:R-:W-:Y:S01]  /*0450*/  IMAD.MOV.U32 R4, RZ, RZ, RZ ;  /* 0x000000ffff047224 */ /* 0x000fe200078e00ff */
[----:B------:R-:W-:Y:S01]  /*0460*/  ISETP.NE.U32.AND P2, PT, R3, RZ, PT ;  /* 0x000000ff0300720c */ /* 0x000fe20003f45070 */
[----:B------:R-:W-:-:S05]  /*0470*/  IMAD.MOV.U32 R11, RZ, RZ, RZ ;  /* 0x000000ffff0b7224 */ /* 0x000fca00078e00ff */
[----:B-1----:R-:W0:Y:S02]  /*0480*/  MUFU.RCP R8, R8 ;  /* 0x0000000800087308 */ /* 0x002e240000001000 */
[----:B0-----:R-:W-:-:S06]  /*0490*/  VIADD R5, R8, 0xffffffe ;  /* 0x0ffffffe08057836 */ /* 0x001fcc0000000000 */
[----:B------:R-:W0:Y:S02]  /*04a0*/  F2I.FTZ.U32.TRUNC.NTZ R5, R5 ;  /* 0x0000000500057305 */ /* 0x000e24000021f000 */
[----:B0-----:R-:W-:-:S05]  /*04b0*/  IADD3 R2, PT, PT, RZ, -R5, RZ ;  /* 0x80000005ff027210 */ /* 0x001fca0007ffe0ff */
[----:B------:R-:W-:-:S04]  /*04c0*/  IMAD R9, R2, R3, RZ ;  /* 0x0000000302097224 */ /* 0x000fc800078e02ff */
[----:B------:R-:W-:-:S06]  /*04d0*/  IMAD.HI.U32 R9, R5, R9, R4 ;  /* 0x0000000905097227 */ /* 0x000fcc00078e0004 */
[----:B------:R-:W-:-:S04]  /*04e0*/  IMAD.HI.U32 R2, R9, R10, RZ ;  /* 0x0000000a09027227 */ /* 0x000fc800078e00ff */
[----:B------:R-:W-:-:S04]  /*04f0*/  IMAD.MOV R4, RZ, RZ, -R2 ;  /* 0x000000ffff047224 */ /* 0x000fc800078e0a02 */
[----:B------:R-:W-:-:S05]  /*0500*/  IMAD R4, R3, R4, R10 ;  /* 0x0000000403047224 */ /* 0x000fca00078e020a */
[----:B------:R-:W-:-:S13]  /*0510*/  ISETP.GE.U32.AND P0, PT, R4, R3, PT ;  /* 0x000000030400720c */ /* 0x000fda0003f06070 */
[----:B------:R-:W-:Y:S01]  /*0520*/  @P0 IADD3 R4, PT, PT, R4, -R3, RZ ;  /* 0x8000000304040210 */ /* 0x000fe20007ffe0ff */
[----:B------:R-:W-:-:S03]  /*0530*/  @P0 VIADD R2, R2, 0x1 ;  /* 0x0000000102020836 */ /* 0x000fc60000000000 */
[----:B------:R-:W-:-:S13]  /*0540*/  ISETP.GE.U32.AND P1, PT, R4, R3, PT ;  /* 0x000000030400720c */ /* 0x000fda0003f26070 */
[----:B------:R-:W-:Y:S01]  /*0550*/  @P1 VIADD R2, R2, 0x1 ;  /* 0x0000000102021836 */ /* 0x000fe20000000000 */
[----:B------:R-:W-:-:S04]  /*0560*/  @!P2 LOP3.LUT R2, RZ, R3, RZ, 0x33, !PT ;  /* 0x00000003ff02a212 */ /* 0x000fc800078e33ff */
[----:B------:R-:W-:-:S05]  /*0570*/  IADD3 R5, PT, PT, -R2, RZ, RZ ;  /* 0x000000ff02057210 */ /* 0x000fca0007ffe1ff */
[----:B------:R-:W-:Y:S02]  /*0580*/  IMAD R5, R3, R5, R10 ;  /* 0x0000000503057224 */ /* 0x000fe400078e020a */
[----:B------:R-:W-:Y:S01]  /*0590*/  IMAD.MOV.U32 R10, RZ, RZ, R2 ;  /* 0x000000ffff0a7224 */ /* 0x000fe200078e0002 */
[----:B------:R-:W-:Y:S06]  /*05a0*/  BRA `(.L_x_5) ;  /* 0x0000000000287947 */ /* 0x000fec0003800000 */
.L_x_4:
[----:B------:R-:W-:Y:S01]  /*05b0*/  MOV R14, R10 ;  /* 0x0000000a000e7202 */ /* 0x000fe20000000f00 */
[----:B------:R-:W-:Y:S01]  /*05c0*/  IMAD.MOV.U32 R13, RZ, RZ, R11 ;  /* 0x000000ffff0d7224 */ /* 0x000fe200078e000b */
[----:B------:R-:W-:-:S07]  /*05d0*/  MOV R12, 0x5f0 ;  /* 0x000005f0000c7802 */ /* 0x000fce0000000f00 */
[----:B0-----:R-:W-:Y:S05]  /*05e0*/  CALL.REL.NOINC `($__internal_0_$__cuda_sm20_div_s64) ;  /* 0x0000000400fc7944 */ /* 0x001fea0003c00000 */
[----:B------:R-:W0:Y:S01]  /*05f0*/  LDCU UR7, c[0x3][0x4] ;  /* 0x00c00080ff0777ac */ /* 0x000e220008000800 */
[----:B------:R-:W-:Y:S02]  /*0600*/  IMAD.MOV R5, RZ, RZ, -R8 ;  /* 0x000000ffff057224 */ /* 0x000fe400078e0a08 */
[----:B------:R-:W-:Y:S01]  /*0610*/  IMAD.MOV.U32 R11, RZ, RZ, R9 ;  /* 0x000000ffff0b7224 */ /* 0x000fe200078e0009 */
[----:B0-----:R-:W-:-:S05]  /*0620*/  MOV R3, UR7 ;  /* 0x0000000700037c02 */ /* 0x001fca0008000f00 */
[----:B------:R-:W-:Y:S02]  /*0630*/  IMAD R5, R5, R3, R10 ;  /* 0x0000000305057224 */ /* 0x000fe400078e020a */
[----:B------:R-:W-:-:S07]  /*0640*/  IMAD.MOV.U32 R10, RZ, RZ, R8 ;  /* 0x000000ffff0a7224 */ /* 0x000fce00078e0008 */
.L_x_5:
[----:B------:R-:W-:Y:S05]  /*0650*/  BSYNC.RECONVERGENT B0 ;  /* 0x0000000000007941 */ /* 0x000fea0003800200 */
.L_x_3:
[----:B------:R-:W0:Y:S01]  /*0660*/  LDCU UR7, c[0x3][0x8] ;  /* 0x00c00100ff0777ac */ /* 0x000e220008000800 */
[----:B------:R-:W-:-:S04]  /*0670*/  ISETP.GE.U32.AND P0, PT, R10, 0x1, PT ;  /* 0x000000010a00780c */ /* 0x000fc80003f06070 */
[----:B------:R-:W-:Y:S02]  /*0680*/  ISETP.GE.AND.EX P0, PT, R11, RZ, PT, P0 ;  /* 0x000000ff0b00720c */ /* 0x000fe40003f06300 */
[----:B0-----:R-:W-:-:S05]  /*0690*/  IADD3 R5, PT, PT, R5, UR7, RZ ;  /* 0x0000000705057c10 */ /* 0x001fca000fffe0ff */
[----:B------:R0:W-:Y:S06]  /*06a0*/  STG.E.U8 desc[UR4][R6.64+0x3], R5 ;  /* 0x0000030506007986 */ /* 0x0001ec000c101104 */
[----:B------:R-:W-:Y:S05]  /*06b0*/  @!P0 EXIT ;  /* 0x000000000000894d */ /* 0x000fea0003800000 */
[----:B------:R-:W-:Y:S01]  /*06c0*/  LOP3.LUT R2, R11, R0, RZ, 0xfc, !PT ;  /* 0x000000000b027212 */ /* 0x000fe200078efcff */
[----:B------:R-:W-:Y:S03]  /*06d0*/  BSSY.RECONVERGENT B0, `(.L_x_6) ;  /* 0x0000024000007945 */ /* 0x000fe60003800200 */
[----:B------:R-:W-:-:S13]  /*06e0*/  ISETP.NE.U32.AND P0, PT, R2, RZ, PT ;  /* 0x000000ff0200720c */ /* 0x000fda0003f05070 */
[----:B------:R-:W-:Y:S05]  /*06f0*/  @P0 BRA `(.L_x_7) ;  /* 0x00000000005c0947 */ /* 0x000fea0003800000 */
[----:B------:R-:W1:Y:S01]  /*0700*/  I2F.U32.RP R8, R3 ;  /* 0x0000000300087306 */ /* 0x000e620000209000 */
[----:B------:R-:W-:Y:S01]  /*0710*/  HFMA2 R4, -RZ, RZ, 0, 0 ;  /* 0x00000000ff047431 */ /* 0x000fe200000001ff */
[----:B------:R-:W-:Y:S01]  /*0720*/  ISETP.NE.U32.AND P2, PT, R3, RZ, PT ;  /* 0x000000ff0300720c */ /* 0x000fe20003f45070 */
[----:B------:R-:W-:-:S05]  /*0730*/  IMAD.MOV.U32 R11, RZ, RZ, RZ ;  /* 0x000000ffff0b7224 */ /* 0x000fca00078e00ff */
[----:B-1----:R-:W0:Y:S02]  /*0740*/  MUFU.RCP R8, R8 ;  /* 0x0000000800087308 */ /* 0x002e240000001000 */
[----:B0-----:R-:W-:-:S06]  /*0750*/  VIADD R5, R8, 0xffffffe ;  /* 0x0ffffffe08057836 */ /* 0x001fcc0000000000 */
[----:B------:R-:W0:Y:S02]  /*0760*/  F2I.FTZ.U32.TRUNC.NTZ R5, R5 ;  /* 0x0000000500057305 */ /* 0x000e24000021f000 */
[----:B0-----:R-:W-:-:S04]  /*0770*/  IMAD.MOV R2, RZ, RZ, -R5 ;  /* 0x000000ffff027224 */ /* 0x001fc800078e0a05 */
[----:B------:R-:W-:-:S04]  /*0780*/  IMAD R9, R2, R3, RZ ;  /* 0x0000000302097224 */ /* 0x000fc800078e02ff */
[----:B------:R-:W-:-:S06]  /*0790*/  IMAD.HI.U32 R9, R5, R9, R4 ;  /* 0x0000000905097227 */ /* 0x000fcc00078e0004 */
[----:B------:R-:W-:-:S04]  /*07a0*/  IMAD.HI.U32 R2, R9, R10, RZ ;  /* 0x0000000a09027227 */ /* 0x000fc800078e00ff */
[----:B------:R-:W-:-:S04]  /*07b0*/  IMAD.MOV R4, RZ, RZ, -R2 ;  /* 0x000000ffff047224 */ /* 0x000fc800078e0a02 */
[----:B------:R-:W-:-:S05]  /*07c0*/  IMAD R4, R3, R4, R10 ;  /* 0x0000000403047224 */ /* 0x000fca00078e020a */
[----:B------:R-:W-:-:S13]  /*07d0*/  ISETP.GE.U32.AND P0, PT, R4, R3, PT ;  /* 0x000000030400720c */ /* 0x000fda0003f06070 */
[----:B------:R-:W-:Y:S01]  /*07e0*/  @P0 IMAD.IADD R4, R4, 0x1, -R3 ;  /* 0x0000000104040824 */ /* 0x000fe200078e0a03 */
[----:B------:R-:W-:-:S04]  /*07f0*/  @P0 IADD3 R2, PT, PT, R2, 0x1, RZ ;  /* 0x0000000102020810 */ /* 0x000fc80007ffe0ff */
[----:B------:R-:W-:-:S13]  /*0800*/  ISETP.GE.U32.AND P1, PT, R4, R3, PT ;  /* 0x000000030400720c */ /* 0x000fda0003f26070 */
[----:B------:R-:W-:Y:S01]  /*0810*/  @P1 VIADD R2, R2, 0x1 ;  /* 0x0000000102021836 */ /* 0x000fe20000000000 */
[----:B------:R-:W-:-:S05]  /*0820*/  @!P2 LOP3.LUT R2, RZ, R3, RZ, 0x33, !PT ;  /* 0x00000003ff02a212 */ /* 0x000fca00078e33ff */
[----:B------:R-:W-:-:S04]  /*0830*/  IMAD.MOV R5, RZ, RZ, -R2 ;  /* 0x000000ffff057224 */ /* 0x000fc800078e0a02 */
[----:B------:R-:W-:Y:S01]  /*0840*/  IMAD R5, R3, R5, R10 ;  /* 0x0000000503057224 */ /* 0x000fe200078e020a */
[----:B------:R-:W-:Y:S01]  /*0850*/  MOV R10, R2 ;  /* 0x00000002000a7202 */ /* 0x000fe20000000f00 */
[----:B------:R-:W-:Y:S06]  /*0860*/  BRA `(.L_x_8) ;  /* 0x0000000000287947 */ /* 0x000fec0003800000 */
.L_x_7:
[----:B------:R-:W-:Y:S01]  /*0870*/  IMAD.MOV.U32 R14, RZ, RZ, R10 ;  /* 0x000000ffff0e7224 */ /* 0x000fe200078e000a */
[----:B------:R-:W-:Y:S02]  /*0880*/  MOV R13, R11 ;  /* 0x0000000b000d7202 */ /* 0x000fe40000000f00 */
[----:B------:R-:W-:-:S07]  /*0890*/  MOV R12, 0x8b0 ;  /* 0x000008b0000c7802 */ /* 0x000fce0000000f00 */
[----:B0-----:R-:W-:Y:S05]  /*08a0*/  CALL.REL.NOINC `($__internal_0_$__cuda_sm20_div_s64) ;  /* 0x00000004004c7944 */ /* 0x001fea0003c00000 */
[----:B------:R-:W0:Y:S01]  /*08b0*/  LDCU UR7, c[0x3][0x4] ;  /* 0x00c00080ff0777ac */ /* 0x000e220008000800 */
[----:B------:R-:W-:Y:S02]  /*08c0*/  IMAD.MOV R5, RZ, RZ, -R8 ;  /* 0x000000ffff057224 */ /* 0x000fe400078e0a08 */
[----:B------:R-:W-:Y:S02]  /*08d0*/  IMAD.MOV.U32 R11, RZ, RZ, R9 ;  /* 0x000000ffff0b7224 */ /* 0x000fe400078e0009 */
[----:B0-----:R-:W-:-:S04]  /*08e0*/  IMAD.U32 R3, RZ, RZ, UR7 ;  /* 0x00000007ff037e24 */ /* 0x001fc8000f8e00ff */
[----:B------:R-:W-:Y:S01]  /*08f0*/  IMAD R5, R5, R3, R10 ;  /* 0x0000000305057224 */ /* 0x000fe200078e020a */
[----:B------:R-:W-:-:S07]  /*0900*/  MOV R10, R8 ;  /* 0x00000008000a7202 */ /* 0x000fce0000000f00 */
.L_x_8:
[----:B------:R-:W-:Y:S05]  /*0910*/  BSYNC.RECONVERGENT B0 ;  /* 0x0000000000007941 */ /* 0x000fea0003800200 */
.L_x_6:
[----:B------:R-:W0:Y:S01]  /*0920*/  LDCU UR7, c[0x3][0x8] ;  /* 0x00c00100ff0777ac */ /* 0x000e220008000800 */
[----:B------:R-:W-:-:S04]  /*0930*/  ISETP.GE.U32.AND P0, PT, R10, 0x1, PT ;  /* 0x000000010a00780c */ /* 0x000fc80003f06070 */
[----:B------:R-:W-:Y:S01]  /*0940*/  ISETP.GE.AND.EX P0, PT, R11, RZ, PT, P0 ;  /* 0x000000ff0b00720c */ /* 0x000fe20003f06300 */
[----:B0-----:R-:W-:-:S05]  /*0950*/  VIADD R5, R5, UR7 ;  /* 0x0000000705057c36 */ /* 0x001fca0008000000 */
[----:B------:R0:W-:Y:S07]  /*0960*/  STG.E.U8 desc[UR4][R6.64+0x2], R5 ;  /* 0x0000020506007986 */ /* 0x0001ee000c101104 */
[----:B------:R-:W-:Y:S05]  /*0970*/  @!P0 EXIT ;  /* 0x000000000000894d */ /* 0x000fea0003800000 */
[----:B------:R-:W-:Y:S01]  /*0980*/  LOP3.LUT R2, R11, R0, RZ, 0xfc, !PT ;  /* 0x000000000b027212 */ /* 0x000fe200078efcff */
[----:B------:R-:W-:Y:S03]  /*0990*/  BSSY.RECONVERGENT B0, `(.L_x_9) ;  /* 0x0000021000007945 */ /* 0x000fe60003800200 */
[----:B------:R-:W-:-:S13]  /*09a0*/  ISETP.NE.U32.AND P0, PT, R2, RZ, PT ;  /* 0x000000ff0200720c */ /* 0x000fda0003f05070 */
[----:B------:R-:W-:Y:S05]  /*09b0*/  @P0 BRA `(.L_x_10) ;  /* 0x0000000000580947 */ /* 0x000fea0003800000 */
[----:B------:R-:W1:Y:S01]  /*09c0*/  I2F.U32.RP R9, R3 ;  /* 0x0000000300097306 */ /* 0x000e620000209000 */
[----:B------:R-:W-:-:S07]  /*09d0*/  ISETP.NE.U32.AND P2, PT, R3, RZ, PT ;  /* 0x000000ff0300720c */ /* 0x000fce0003f45070 */
[----:B-1----:R-:W1:Y:S02]  /*09e0*/  MUFU.RCP R9, R9 ;  /* 0x0000000900097308 */ /* 0x002e640000001000 */
[----:B-1----:R-:W-:Y:S01]  /*09f0*/  IADD3 R4, PT, PT, R9, 0xffffffe, RZ ;  /* 0x0ffffffe09047810 */ /* 0x002fe20007ffe0ff */
[----:B------:R-:W-:-:S05]  /*0a00*/  IMAD.MOV.U32 R9, RZ, RZ, RZ ;  /* 0x000000ffff097224 */ /* 0x000fca00078e00ff */
[----:B0-----:R0:W1:Y:S02]  /*0a10*/  F2I.FTZ.U32.TRUNC.NTZ R5, R4 ;  /* 0x0000000400057305 */ /* 0x001064000021f000 */
        /* <DEDUP_REMOVED lines=14> */
[----:B------:R-:W-:Y:S01]  /*0b00*/  IMAD R5, R3, R5, R10 ;  /* 0x0000000503057224 */ /* 0x000fe200078e020a */
[----:B------:R-:W-:Y:S06]  /*0b10*/  BRA `(.L_x_11) ;  /* 0x0000000000207947 */ /* 0x000fec0003800000 */
.L_x_10:
[----:B------:R-:W-:Y:S01]  /*0b20*/  MOV R14, R10 ;  /* 0x0000000a000e7202 */ /* 0x000fe20000000f00 */
[----:B------:R-:W-:Y:S01]  /*0b30*/  IMAD.MOV.U32 R13, RZ, RZ, R11 ;  /* 0x000000ffff0d7224 */ /* 0x000fe200078e000b */
[----:B------:R-:W-:-:S07]  /*0b40*/  MOV R12, 0xb60 ;  /* 0x00000b60000c7802 */ /* 0x000fce0000000f00 */
[----:B0-----:R-:W-:Y:S05]  /*0b50*/  CALL.REL.NOINC `($__internal_0_$__cuda_sm20_div_s64) ;  /* 0x0000000000a07944 */ /* 0x001fea0003c00000 */
[----:B------:R-:W0:Y:S01]  /*0b60*/  LDCU UR7, c[0x3][0x4] ;  /* 0x00c00080ff0777ac */ /* 0x000e220008000800 */
[----:B------:R-:W-:Y:S01]  /*0b70*/  IMAD.MOV R5, RZ, RZ, -R8 ;  /* 0x000000ffff057224 */ /* 0x000fe200078e0a08 */
[----:B0-----:R-:W-:-:S05]  /*0b80*/  MOV R3, UR7 ;  /* 0x0000000700037c02 */ /* 0x001fca0008000f00 */
[----:B------:R-:W-:-:S07]  /*0b90*/  IMAD R5, R5, R3, R10 ;  /* 0x0000000305057224 */ /* 0x000fce00078e020a */
.L_x_11:
[----:B------:R-:W-:Y:S05]  /*0ba0*/  BSYNC.RECONVERGENT B0 ;  /* 0x0000000000007941 */ /* 0x000fea0003800200 */
.L_x_9:
        /* <DEDUP_REMOVED lines=13> */
[----:B-1----:R-:W-:-:S06]  /*0c80*/  VIADD R4, R2, 0xffffffe ;  /* 0x0ffffffe02047836 */ /* 0x002fcc0000000000 */
[----:B0-----:R0:W1:Y:S02]  /*0c90*/  F2I.FTZ.U32.TRUNC.NTZ R5, R4 ;  /* 0x0000000400057305 */ /* 0x001064000021f000 */
[----:B0-----:R-:W-:Y:S01]  /*0ca0*/  IMAD.MOV.U32 R4, RZ, RZ, RZ ;  /* 0x000000ffff047224 */ /* 0x001fe200078e00ff */
[----:B-1----:R-:W-:-:S05]  /*0cb0*/  IADD3 R0, PT, PT, RZ, -R5, RZ ;  /* 0x80000005ff007210 */ /* 0x002fca0007ffe0ff */
[----:B------:R-:W-:-:S04]  /*0cc0*/  IMAD R9, R0, R3, RZ ;  /* 0x0000000300097224 */ /* 0x000fc800078e02ff */
[----:B------:R-:W-:-:S06]  /*0cd0*/  IMAD.HI.U32 R9, R5, R9, R4 ;  /* 0x0000000905097227 */ /* 0x000fcc00078e0004 */
[----:B------:R-:W-:-:S04]  /*0ce0*/  IMAD.HI.U32 R0, R9, R8, RZ ;  /* 0x0000000809007227 */ /* 0x000fc800078e00ff */
[----:B------:R-:W-:-:S04]  /*0cf0*/  IMAD.MOV R0, RZ, RZ, -R0 ;  /* 0x000000ffff007224 */ /* 0x000fc800078e0a00 */
[----:B------:R-:W-:-:S05]  /*0d00*/  IMAD R8, R3, R0, R8 ;  /* 0x0000000003087224 */ /* 0x000fca00078e0208 */
[----:B------:R-:W-:-:S13]  /*0d10*/  ISETP.GE.U32.AND P0, PT, R8, R3, PT ;  /* 0x000000030800720c */ /* 0x000fda0003f06070 */
[----:B------:R-:W-:-:S04]  /*0d20*/  @P0 IADD3 R8, PT, PT, R8, -R3, RZ ;  /* 0x8000000308080210 */ /* 0x000fc80007ffe0ff */
[----:B------:R-:W-:-:S13]  /*0d30*/  ISETP.GE.U32.AND P0, PT, R8, R3, PT ;  /* 0x000000030800720c */ /* 0x000fda0003f06070 */
[----:B------:R-:W-:Y:S01]  /*0d40*/  @P0 IMAD.IADD R8, R8, 0x1, -R3 ;  /* 0x0000000108080824 */ /* 0x000fe200078e0a03 */
[----:B------:R-:W-:Y:S01]  /*0d50*/  @!P1 LOP3.LUT R8, RZ, R3, RZ, 0x33, !PT ;  /* 0x00000003ff089212 */ /* 0x000fe200078e33ff */
[----:B------:R-:W-:Y:S06]  /*0d60*/  BRA `(.L_x_14) ;  /* 0x0000000000087947 */ /* 0x000fec0003800000 */
.L_x_13:
[----:B------:R-:W-:-:S07]  /*0d70*/  MOV R4, 0xd90 ;  /* 0x00000d9000047802 */ /* 0x000fce0000000f00 */
[----:B0-----:R-:W-:Y:S05]  /*0d80*/  CALL.REL.NOINC `($__internal_1_$__cuda_sm20_rem_s64) ;  /* 0x0000000400607944 */ /* 0x001fea0003c00000 */
.L_x_14:
[----:B------:R-:W-:Y:S05]  /*0d90*/  BSYNC.RECONVERGENT B0 ;  /* 0x0000000000007941 */ /* 0x000fea0003800200 */
.L_x_12:
[----:B------:R-:W0:Y:S02]  /*0da0*/  LDCU UR6, c[0x3][0x8] ;  /* 0x00c00100ff0677ac */ /* 0x000e240008000800 */
[----:B0-----:R-:W-:-:S05]  /*0db0*/  VIADD R3, R8, UR6 ;  /* 0x0000000608037c36 */ /* 0x001fca0008000000 */
[----:B------:R-:W-:Y:S01]  /*0dc0*/  STG.E.U8 desc[UR4][R6.64], R3 ;  /* 0x0000000306007986 */ /* 0x000fe2000c101104 */
[----:B------:R-:W-:Y:S05]  /*0dd0*/  EXIT ;  /* 0x000000000000794d */ /* 0x000fea0003800000 */
        .weak           $__internal_0_$__cuda_sm20_div_s64
        .type           $__internal_0_$__cuda_sm20_div_s64,@function
        .size           $__internal_0_$__cuda_sm20_div_s64,($__internal_1_$__cuda_sm20_rem_s64 - $__internal_0_$__cuda_sm20_div_s64)
$__internal_0_$__cuda_sm20_div_s64:
[----:B------:R-:W-:Y:S02]  /*0de0*/  IADD3 R4, P1, PT, RZ, -UR6, RZ ;  /* 0x80000006ff047c10 */ /* 0x000fe4000ff3e0ff */
[----:B------:R-:W-:Y:S02]  /*0df0*/  ISETP.GE.AND P0, PT, R0, RZ, PT ;  /* 0x000000ff0000720c */ /* 0x000fe40003f06270 */
[-C--:B------:R-:W-:Y:S02]  /*0e00*/  IADD3.X R3, PT, PT, RZ, ~R0.reuse, RZ, P1, !PT ;  /* 0x80000000ff037210 */ /* 0x080fe40000ffe4ff */
[----:B------:R-:W-:Y:S02]  /*0e10*/  SEL R4, R4, UR6, !P0 ;  /* 0x0000000604047c07 */ /* 0x000fe4000c000000 */
[----:B------:R-:W-:Y:S02]  /*0e20*/  SEL R5, R3, R0, !P0 ;  /* 0x0000000003057207 */ /* 0x000fe40004000000 */
[----:B------:R-:W-:-:S02]  /*0e30*/  ISETP.GE.AND P3, PT, R13, RZ, PT ;  /* 0x000000ff0d00720c */ /* 0x000fc40003f66270 */
[----:B------:R-:W0:Y:S08]  /*0e40*/  I2F.U64.RP R16, R4 ;  /* 0x0000000400107312 */ /* 0x000e300000309000 */
[----:B0-----:R-:W0:Y:S02]  /*0e50*/  MUFU.RCP R16, R16 ;  /* 0x0000001000107308 */ /* 0x001e240000001000 */
[----:B0-----:R-:W-:-:S06]  /*0e60*/  VIADD R8, R16, 0x1ffffffe ;  /* 0x1ffffffe10087836 */ /* 0x001fcc0000000000 */
[----:B------:R-:W0:Y:S02]  /*0e70*/  F2I.U64.TRUNC R8, R8 ;  /* 0x0000000800087311 */ /* 0x000e24000020d800 */
[----:B0-----:R-:W-:-:S04]  /*0e80*/  IMAD.WIDE.U32 R2, R8, R4, RZ ;  /* 0x0000000408027225 */ /* 0x001fc800078e00ff */
[----:B------:R-:W-:Y:S01]  /*0e90*/  IMAD R3, R8, R5, R3 ;  /* 0x0000000508037224 */ /* 0x000fe200078e0203 */
[----:B------:R-:W-:-:S03]  /*0ea0*/  IADD3 R15, P0, PT, RZ, -R2, RZ ;  /* 0x80000002ff0f7210 */ /* 0x000fc60007f1e0ff */
[----:B------:R-:W-:Y:S02]  /*0eb0*/  IMAD R3, R9, R4, R3 ;  /* 0x0000000409037224 */ /* 0x000fe400078e0203 */
[----:B------:R-:W-:-:S04]  /*0ec0*/  IMAD.HI.U32 R2, R8, R15, RZ ;  /* 0x0000000f08027227 */ /* 0x000fc800078e00ff */
[----:B------:R-:W-:Y:S01]  /*0ed0*/  IMAD.X R17, RZ, RZ, ~R3, P0 ;  /* 0x000000ffff117224 */ /* 0x000fe200000e0e03 */
[----:B------:R-:W-:-:S03]  /*0ee0*/  MOV R3, R8 ;  /* 0x0000000800037202 */ /* 0x000fc60000000f00 */
[-C--:B------:R-:W-:Y:S02]  /*0ef0*/  IMAD R19, R9, R17.reuse, RZ ;  /* 0x0000001109137224 */ /* 0x080fe400078e02ff */
[----:B------:R-:W-:-:S04]  /*0f00*/  IMAD.WIDE.U32 R2, P0, R8, R17, R2 ;  /* 0x0000001108027225 */ /* 0x000fc80007800002 */
[----:B------:R-:W-:-:S04]  /*0f10*/  IMAD.HI.U32 R2, P1, R9, R15, R2 ;  /* 0x0000000f09027227 */ /* 0x000fc80007820002 */
[----:B------:R-:W-:Y:S01]  /*0f20*/  IMAD.HI.U32 R15, R9, R17, RZ ;  /* 0x00000011090f7227 */ /* 0x000fe200078e00ff */
[----:B------:R-:W-:-:S03]  /*0f30*/  IADD3 R3, P2, PT, R19, R2, RZ ;  /* 0x0000000213037210 */ /* 0x000fc60007f5e0ff */
[----:B------:R-:W-:Y:S02]  /*0f40*/  IMAD.X R15, R15, 0x1, R9, P0 ;  /* 0x000000010f0f7824 */ /* 0x000fe400000e0609 */
[----:B------:R-:W-:-:S03]  /*0f50*/  IMAD.WIDE.U32 R8, R3, R4, RZ ;  /* 0x0000000403087225 */ /* 0x000fc600078e00ff */
[----:B------:R-:W-:Y:S01]  /*0f60*/  IADD3.X R15, PT, PT, RZ, RZ, R15, P2, P1 ;  /* 0x000000ffff0f7210 */ /* 0x000fe200017e240f */
[----:B------:R-:W-:Y:S01]  /*0f70*/  IMAD R2, R3, R5, R9 ;  /* 0x0000000503027224 */ /* 0x000fe200078e0209 */
[----:B------:R-:W-:Y:S02]  /*0f80*/  IADD3 R17, P0, PT, RZ, -R8, RZ ;  /* 0x80000008ff117210 */ /* 0x000fe40007f1e0ff */
[----:B------:R-:W-:Y:S01]  /*0f90*/  IADD3 R9, P4, PT, RZ, -R14, RZ ;  /* 0x8000000eff097210 */ /* 0x000fe20007f9e0ff */
[----:B------:R-:W-:Y:S02]  /*0fa0*/  IMAD R8, R15, R4, R2 ;  /* 0x000000040f087224 */ /* 0x000fe400078e0202 */
[----:B------:R-:W-:Y:S01]  /*0fb0*/  IMAD.HI.U32 R2, R3, R17, RZ ;  /* 0x0000001103027227 */ /* 0x000fe200078e00ff */
[----:B------:R-:W-:Y:S02]  /*0fc0*/  SEL R9, R9, R14, !P3 ;  /* 0x0000000e09097207 */ /* 0x000fe40005800000 */
[----:B------:R-:W-:Y:S01]  /*0fd0*/  IADD3.X R14, PT, PT, RZ, ~R13, RZ, P4, !PT ;  /* 0x8000000dff0e7210 */ /* 0x000fe200027fe4ff */
[----:B------:R-:W-:-:S04]  /*0fe0*/  IMAD.X R8, RZ, RZ, ~R8, P0 ;  /* 0x000000ffff087224 */ /* 0x000fc800000e0e08 */
[----:B------:R-:W-:-:S04]  /*0ff0*/  IMAD.WIDE.U32 R2, P0, R3, R8, R2 ;  /* 0x0000000803027225 */ /* 0x000fc80007800002 */
[----:B------:R-:W-:-:S04]  /*1000*/  IMAD.HI.U32 R16, R15, R8, RZ ;  /* 0x000000080f107227 */ /* 0x000fc800078e00ff */
[----:B------:R-:W-:-:S04]  /*1010*/  IMAD.HI.U32 R2, P1, R15, R17, R2 ;  /* 0x000000110f027227 */ /* 0x000fc80007820002 */
[----:B------:R-:W-:-:S05]  /*1020*/  IMAD R3, R15, R8, RZ ;  /* 0x000000080f037224 */ /* 0x000fca00078e02ff */
[----:B------:R-:W-:Y:S01]  /*1030*/  IADD3 R8, P2, PT, R3, R2, RZ ;  /* 0x0000000203087210 */ /* 0x000fe20007f5e0ff */
[----:B------:R-:W-:Y:S01]  /*1040*/  IMAD.X R3, R16, 0x1, R15, P0 ;  /* 0x0000000110037824 */ /* 0x000fe200000e060f */
[----:B------:R-:W-:-:S03]  /*1050*/  SEL R15, R14, R13, !P3 ;  /* 0x0000000d0e0f7207 */ /* 0x000fc60005800000 */
[----:B------:R-:W-:Y:S01]  /*1060*/  IMAD.HI.U32 R2, R8, R9, RZ ;  /* 0x0000000908027227 */ /* 0x000fe200078e00ff */
[----:B------:R-:W-:-:S03]  /*1070*/  IADD3.X R14, PT, PT, RZ, RZ, R3, P2, P1 ;  /* 0x000000ffff0e7210 */ /* 0x000fc600017e2403 */
[----:B------:R-:W-:Y:S02]  /*1080*/  HFMA2 R3, -RZ, RZ, 0, 0 ;  /* 0x00000000ff037431 */ /* 0x000fe400000001ff */
[CC--:B------:R-:W-:Y:S02]  /*1090*/  IMAD R17, R14.reuse, R15.reuse, RZ ;  /* 0x0000000f0e117224 */ /* 0x0c0fe400078e02ff */
[----:B------:R-:W-:-:S04]  /*10a0*/  IMAD.HI.U32 R19, R14, R15, RZ ;  /* 0x0000000f0e137227 */ /* 0x000fc800078e00ff */
[----:B------:R-:W-:-:S04]  /*10b0*/  IMAD.WIDE.U32 R2, R8, R15, R2 ;  /* 0x0000000f08027225 */ /* 0x000fc800078e0002 */
[----:B------:R-:W-:-:S04]  /*10c0*/  IMAD.HI.U32 R2, P0, R14, R9, R2 ;  /* 0x000000090e027227 */ /* 0x000fc80007800002 */
[----:B------:R-:W-:Y:S01]  /*10d0*/  IMAD.X R19, RZ, RZ, R19, P0 ;  /* 0x000000ffff137224 */ /* 0x000fe200000e0613 */
[----:B------:R-:W-:-:S04]  /*10e0*/  IADD3 R17, P1, PT, R17, R2, RZ ;  /* 0x0000000211117210 */ /* 0x000fc80007f3e0ff */
[----:B------:R-:W-:Y:S01]  /*10f0*/  IADD3.X R19, PT, PT, RZ, R19, RZ, P1, !PT ;  /* 0x00000013ff137210 */ /* 0x000fe20000ffe4ff */
[----:B------:R-:W-:-:S04]  /*1100*/  IMAD.WIDE.U32 R2, R17, R4, RZ ;  /* 0x0000000411027225 */ /* 0x000fc800078e00ff */
[----:B------:R-:W-:Y:S01]  /*1110*/  IMAD R3, R17, R5, R3 ;  /* 0x0000000511037224 */ /* 0x000fe200078e0203 */
[----:B------:R-:W-:-:S03]  /*1120*/  IADD3 R21, P1, PT, -R2, R9, RZ ;  /* 0x0000000902157210 */ /* 0x000fc60007f3e1ff */
[-C--:B------:R-:W-:Y:S01]  /*1130*/  IMAD R2, R19, R4.reuse, R3 ;  /* 0x0000000413027224 */ /* 0x080fe200078e0203 */
[----:B------:R-:W-:-:S03]  /*1140*/  ISETP.GE.U32.AND P0, PT, R21, R4, PT ;  /* 0x000000041500720c */ /* 0x000fc60003f06070 */
[----:B------:R-:W-:Y:S01]  /*1150*/  IMAD.X R15, R15, 0x1, ~R2, P1 ;  /* 0x000000010f0f7824 */ /* 0x000fe200008e0e02 */
[----:B------:R-:W-:Y:S02]  /*1160*/  IADD3 R3, P1, PT, R21, -R4, RZ ;  /* 0x8000000415037210 */ /* 0x000fe40007f3e0ff */
[----:B------:R-:W-:Y:S02]  /*1170*/  IADD3 R2, P2, PT, R17, 0x1, RZ ;  /* 0x0000000111027810 */ /* 0x000fe40007f5e0ff */
[CC--:B------:R-:W-:Y:S02]  /*1180*/  ISETP.GE.U32.AND.EX P0, PT, R15.reuse, R5.reuse, PT, P0 ;  /* 0x000000050f00720c */ /* 0x0c0fe40003f06100 */
[----:B------:R-:W-:Y:S01]  /*1190*/  IADD3.X R9, PT, PT, R15, ~R5, RZ, P1, !PT ;  /* 0x800000050f097210 */ /* 0x000fe20000ffe4ff */
[----:B------:R-:W-:Y:S01]  /*11a0*/  IMAD.X R8, RZ, RZ, R19, P2 ;  /* 0x000000ffff087224 */ /* 0x000fe200010e0613 */
[----:B------:R-:W-:Y:S02]  /*11b0*/  SEL R3, R3, R21, P0 ;  /* 0x0000001503037207 */ /* 0x000fe40000000000 */
[----:B------:R-:W-:-:S02]  /*11c0*/  SEL R9, R9, R15, P0 ;  /* 0x0000000f09097207 */ /* 0x000fc40000000000 */
[----:B------:R-:W-:Y:S02]  /*11d0*/  SEL R17, R2, R17, P0 ;  /* 0x0000001102117207 */ /* 0x000fe40000000000 */
[----:B------:R-:W-:Y:S02]  /*11e0*/  ISETP.GE.U32.AND P1, PT, R3, R4, PT ;  /* 0x000000040300720c */ /* 0x000fe40003f26070 */
[----:B------:R-:W-:Y:S02]  /*11f0*/  SEL R2, R8, R19, P0 ;  /* 0x0000001308027207 */ /* 0x000fe40000000000 */
[----:B------:R-:W-:Y:S02]  /*1200*/  IADD3 R8, P2, PT, R17, 0x1, RZ ;  /* 0x0000000111087810 */ /* 0x000fe40007f5e0ff */
[----:B------:R-:W-:Y:S02]  /*1210*/  ISETP.GE.U32.AND.EX P0, PT, R9, R5, PT, P1 ;  /* 0x000000050900720c */ /* 0x000fe40003f06110 */
[----:B------:R-:W-:-:S02]  /*1220*/  IADD3.X R9, PT, PT, RZ, R2, RZ, P2, !PT ;  /* 0x00000002ff097210 */ /* 0x000fc400017fe4ff */
[----:B------:R-:W-:Y:S02]  /*1230*/  SEL R8, R8, R17, P0 ;  /* 0x0000001108087207 */ /* 0x000fe40000000000 */
[----:B------:R-:W-:Y:S02]  /*1240*/  SEL R9, R9, R2, P0 ;  /* 0x0000000209097207 */ /* 0x000fe40000000000 */
[----:B------:R-:W-:Y:S02]  /*1250*/  IADD3 R3, P2, PT, RZ, -R8, RZ ;  /* 0x80000008ff037210 */ /* 0x000fe40007f5e0ff */
[----:B------:R-:W-:Y:S02]  /*1260*/  LOP3.LUT R4, R0, R13, RZ, 0x3c, !PT ;  /* 0x0000000d00047212 */ /* 0x000fe400078e3cff */
[----:B------:R-:W-:Y:S01]  /*1270*/  ISETP.NE.U32.AND P0, PT, RZ, UR6, PT ;  /* 0x00000006ff007c0c */ /* 0x000fe2000bf05070 */
[----:B------:R-:W-:Y:S01]  /*1280*/  IMAD.X R2, RZ, RZ, ~R9, P2 ;  /* 0x000000ffff027224 */ /* 0x000fe200010e0e09 */
[----:B------:R-:W-:-:S02]  /*1290*/  ISETP.GE.AND P1, PT, R4, RZ, PT ;  /* 0x000000ff0400720c */ /* 0x000fc40003f26270 */
[----:B------:R-:W-:Y:S02]  /*12a0*/  MOV R13, 0x0 ;  /* 0x00000000000d7802 */ /* 0x000fe40000000f00 */
[----:B------:R-:W-:Y:S02]  /*12b0*/  ISETP.NE.AND.EX P0, PT, R0, RZ, PT, P0 ;  /* 0x000000ff0000720c */ /* 0x000fe40003f05300 */
[----:B------:R-:W-:Y:S02]  /*12c0*/  SEL R8, R3, R8, !P1 ;  /* 0x0000000803087207 */ /* 0x000fe40004800000 */
[----:B------:R-:W-:Y:S02]  /*12d0*/  SEL R9, R2, R9, !P1 ;  /* 0x0000000902097207 */ /* 0x000fe40004800000 */
[----:B------:R-:W-:Y:S02]  /*12e0*/  SEL R8, R8, 0xffffffff, P0 ;  /* 0xffffffff08087807 */ /* 0x000fe40000000000 */
[----:B------:R-:W-:Y:S01]  /*12f0*/  SEL R9, R9, 0xffffffff, P0 ;  /* 0xffffffff09097807 */ /* 0x000fe20000000000 */
[----:B------:R-:W-:Y:S06]  /*1300*/  RET.REL.NODEC R12 `(_Z12newCreatePwdlP9PwdTryArr) ;  /* 0xffffffec0c3c7950 */ /* 0x000fec0003c3ffff */
        .weak           $__internal_1_$__cuda_sm20_rem_s64
        .type           $__internal_1_$__cuda_sm20_rem_s64,@function
        .size           $__internal_1_$__cuda_sm20_rem_s64,(.L_x_17 - $__internal_1_$__cuda_sm20_rem_s64)
$__internal_1_$__cuda_sm20_rem_s64:
[----:B------:R-:W0:Y:S01]  /*1310*/  LDC R5, c[0x3][0x4] ;  /* 0x00c00100ff057b82 */ /* 0x000e220000000800 */
[----:B------:R-:W-:Y:S02]  /*1320*/  ISETP.GE.AND P0, PT, R0, RZ, PT ;  /* 0x000000ff0000720c */ /* 0x000fe40003f06270 */
[----:B0-----:R-:W-:-:S04]  /*1330*/  IADD3 R2, P1, PT, RZ, -R5, RZ ;  /* 0x80000005ff027210 */ /* 0x001fc80007f3e0ff */
[----:B------:R-:W-:Y:S01]  /*1340*/  SEL R2, R2, R5, !P0 ;  /* 0x0000000502027207 */ /* 0x000fe20004000000 */
[----:B------:R-:W-:-:S05]  /*1350*/  IMAD.X R3, RZ, RZ, ~R0, P1 ;  /* 0x000000ffff037224 */ /* 0x000fca00008e0e00 */
[----:B------:R-:W-:-:S04]  /*1360*/  SEL R3, R3, R0, !P0 ;  /* 0x0000000003037207 */ /* 0x000fc80004000000 */
[----:B------:R-:W0:Y:S08]  /*1370*/  I2F.U64.RP R14, R2 ;  /* 0x00000002000e7312 */ /* 0x000e300000309000 */
[----:B0-----:R-:W0:Y:S02]  /*1380*/  MUFU.RCP R14, R14 ;  /* 0x0000000e000e7308 */ /* 0x001e240000001000 */
[----:B0-----:R-:W-:-:S06]  /*1390*/  IADD3 R10, PT, PT, R14, 0x1ffffffe, RZ ;  /* 0x1ffffffe0e0a7810 */ /* 0x001fcc0007ffe0ff */
        /* <DEDUP_REMOVED lines=10> */
[----:B------:R-:W-:-:S04]  /*1440*/  IMAD.HI.U32 R17, R11, R17, RZ ;  /* 0x000000110b117227 */ /* 0x000fc800078e00ff */
[----:B------:R-:W-:-:S05]  /*1450*/  IMAD.HI.U32 R12, P1, R11, R15, R12 ;  /* 0x0000000f0b0c7227 */ /* 0x000fca000782000c */
[----:B------:R-:W-:Y:S01]  /*1460*/  IADD3 R13, P2, PT, R19, R12, RZ ;  /* 0x0000000c130d7210 */ /* 0x000fe20007f5e0ff */
[----:B------:R-:W-:-:S04]  /*1470*/  IMAD.X R12, R17, 0x1, R11, P0 ;  /* 0x00000001110c7824 */ /* 0x000fc800000e060b */
[----:B------:R-:W-:Y:S01]  /*1480*/  IMAD.WIDE.U32 R10, R13, R2, RZ ;  /* 0x000000020d0a7225 */ /* 0x000fe200078e00ff */
[----:B------:R-:W-:Y:S02]  /*1490*/  IADD3.X R15, PT, PT, RZ, RZ, R12, P2, P1 ;  /* 0x000000ffff0f7210 */ /* 0x000fe400017e240c */
[----:B------:R-:W-:Y:S01]  /*14a0*/  ISETP.GE.AND P1, PT, R9, RZ, PT ;  /* 0x000000ff0900720c */ /* 0x000fe20003f26270 */
[----:B------:R-:W-:Y:S01]  /*14b0*/  IMAD R11, R13, R3, R11 ;  /* 0x000000030d0b7224 */ /* 0x000fe200078e020b */
[----:B------:R-:W-:-:S03]  /*14c0*/  IADD3 R17, P0, PT, RZ, -R10, RZ ;  /* 0x8000000aff117210 */ /* 0x000fc60007f1e0ff */
[----:B------:R-:W-:Y:S02]  /*14d0*/  IMAD R11, R15, R2, R11 ;  /* 0x000000020f0b7224 */ /* 0x000fe400078e020b */
[----:B------:R-:W-:-:S03]  /*14e0*/  IMAD.HI.U32 R12, R13, R17, RZ ;  /* 0x000000110d0c7227 */ /* 0x000fc600078e00ff */
[----:B------:R-:W-:Y:S02]  /*14f0*/  IADD3.X R10, PT, PT, RZ, ~R11, RZ, P0, !PT ;  /* 0x8000000bff0a7210 */ /* 0x000fe400007fe4ff */
[----:B------:R-:W-:-:S03]  /*1500*/  IADD3 R11, P4, PT, RZ, -R8, RZ ;  /* 0x80000008ff0b7210 */ /* 0x000fc60007f9e0ff */
[----:B------:R-:W-:Y:S01]  /*1510*/  IMAD.WIDE.U32 R12, P0, R13, R10, R12 ;  /* 0x0000000a0d0c7225 */ /* 0x000fe2000780000c */
[----:B------:R-:W-:-:S03]  /*1520*/  SEL R8, R11, R8, !P1 ;  /* 0x000000080b087207 */ /* 0x000fc60004800000 */
[----:B------:R-:W-:Y:S02]  /*1530*/  IMAD.MOV.U32 R11, RZ, RZ, RZ ;  /* 0x000000ffff0b7224 */ /* 0x000fe400078e00ff */
[----:B------:R-:W-:-:S04]  /*1540*/  IMAD.HI.U32 R13, P2, R15, R17, R12 ;  /* 0x000000110f0d7227 */ /* 0x000fc8000784000c */
[CC--:B------:R-:W-:Y:S02]  /*1550*/  IMAD R12, R15.reuse, R10.reuse, RZ ;  /* 0x0000000a0f0c7224 */ /* 0x0c0fe400078e02ff */
[----:B------:R-:W-:-:S03]  /*1560*/  IMAD.HI.U32 R10, R15, R10, RZ ;  /* 0x0000000a0f0a7227 */ /* 0x000fc600078e00ff */
[----:B------:R-:W-:Y:S01]  /*1570*/  IADD3 R13, P3, PT, R12, R13, RZ ;  /* 0x0000000d0c0d7210 */ /* 0x000fe20007f7e0ff */
[----:B------:R-:W-:Y:S01]  /*1580*/  IMAD.X R12, RZ, RZ, ~R9, P4 ;  /* 0x000000ffff0c7224 */ /* 0x000fe200020e0e09 */
[----:B------:R-:W-:-:S03]  /*1590*/  IADD3.X R15, PT, PT, R10, R15, RZ, P0, !PT ;  /* 0x0000000f0a0f7210 */ /* 0x000fc600007fe4ff */
[----:B------:R-:W-:Y:S01]  /*15a0*/  IMAD.HI.U32 R10, R13, R8, RZ ;  /* 0x000000080d0a7227 */ /* 0x000fe200078e00ff */
[----:B------:R-:W-:Y:S02]  /*15b0*/  SEL R12, R12, R9, !P1 ;  /* 0x000000090c0c7207 */ /* 0x000fe40004800000 */
[----:B------:R-:W-:-:S03]  /*15c0*/  IADD3.X R15, PT, PT, RZ, RZ, R15, P3, P2 ;  /* 0x000000ffff0f7210 */ /* 0x000fc60001fe440f */
[----:B------:R-:W-:-:S04]  /*15d0*/  IMAD.WIDE.U32 R10, R13, R12, R10 ;  /* 0x0000000c0d0a7225 */ /* 0x000fc800078e000a */
[C---:B------:R-:W-:Y:S02]  /*15e0*/  IMAD R13, R15.reuse, R12, RZ ;  /* 0x0000000c0f0d7224 */ /* 0x040fe400078e02ff */
[----:B------:R-:W-:-:S04]  /*15f0*/  IMAD.HI.U32 R10, P0, R15, R8, R10 ;  /* 0x000000080f0a7227 */ /* 0x000fc8000780000a */
[----:B------:R-:W-:Y:S01]  /*1600*/  IMAD.HI.U32 R9, R15, R12, RZ ;  /* 0x0000000c0f097227 */ /* 0x000fe200078e00ff */
[----:B------:R-:W-:-:S04]  /*1610*/  IADD3 R13, P2, PT, R13, R10, RZ ;  /* 0x0000000a0d0d7210 */ /* 0x000fc80007f5e0ff */
[----:B------:R-:W-:Y:S01]  /*1620*/  IADD3.X R9, PT, PT, R9, RZ, RZ, P0, !PT ;  /* 0x000000ff09097210 */ /* 0x000fe200007fe4ff */
[----:B------:R-:W-:-:S04]  /*1630*/  IMAD.WIDE.U32 R10, R13, R2, RZ ;  /* 0x000000020d0a7225 */ /* 0x000fc800078e00ff */
[----:B------:R-:W-:Y:S01]  /*1640*/  IMAD.X R9, RZ, RZ, R9, P2 ;  /* 0x000000ffff097224 */ /* 0x000fe200010e0609 */
[----:B------:R-:W-:Y:S01]  /*1650*/  IADD3 R15, P2, PT, -R10, R8, RZ ;  /* 0x000000080a0f7210 */ /* 0x000fe20007f5e1ff */
[----:B------:R-:W-:-:S03]  /*1660*/  IMAD R13, R13, R3, R11 ;  /* 0x000000030d0d7224 */ /* 0x000fc600078e020b */
[-C--:B------:R-:W-:Y:S01]  /*1670*/  ISETP.GE.U32.AND P0, PT, R15, R2.reuse, PT ;  /* 0x000000020f00720c */ /* 0x080fe20003f06070 */
[----:B------:R-:W-:-:S05]  /*1680*/  IMAD R9, R9, R2, R13 ;  /* 0x0000000209097224 */ /* 0x000fca00078e020d */
[----:B------:R-:W-:Y:S02]  /*1690*/  IADD3.X R13, PT, PT, ~R9, R12, RZ, P2, !PT ;  /* 0x0000000c090d7210 */ /* 0x000fe400017fe5ff */
[----:B------:R-:W-:Y:S02]  /*16a0*/  IADD3 R9, P2, PT, R15, -R2, RZ ;  /* 0x800000020f097210 */ /* 0x000fe40007f5e0ff */
[----:B------:R-:W-:-:S03]  /*16b0*/  ISETP.GE.U32.AND.EX P0, PT, R13, R3, PT, P0 ;  /* 0x000000030d00720c */ /* 0x000fc60003f06100 */
[----:B------:R-:W-:Y:S01]  /*16c0*/  IMAD.X R11, R13, 0x1, ~R3, P2 ;  /* 0x000000010d0b7824 */ /* 0x000fe200010e0e03 */
[----:B------:R-:W-:-:S04]  /*16d0*/  SEL R9, R9, R15, P0 ;  /* 0x0000000f09097207 */ /* 0x000fc80000000000 */
[----:B------:R-:W-:Y:S02]  /*16e0*/  SEL R11, R11, R13, P0 ;  /* 0x0000000d0b0b7207 */ /* 0x000fe40000000000 */
[CC--:B------:R-:W-:Y:S02]  /*16f0*/  ISETP.GE.U32.AND P0, PT, R9.reuse, R2.reuse, PT ;  /* 0x000000020900720c */ /* 0x0c0fe40003f06070 */
[----:B------:R-:W-:Y:S02]  /*1700*/  IADD3 R8, PT, PT, R9, -R2, RZ ;  /* 0x8000000209087210 */ /* 0x000fe40007ffe0ff */
[----:B------:R-:W-:-:S04]  /*1710*/  ISETP.GE.U32.AND.EX P0, PT, R11, R3, PT, P0 ;  /* 0x000000030b00720c */ /* 0x000fc80003f06100 */
[----:B------:R-:W-:Y:S02]  /*1720*/  SEL R8, R8, R9, P0 ;  /* 0x0000000908087207 */ /* 0x000fe40000000000 */
[----:B------:R-:W-:Y:S01]  /*1730*/  ISETP.NE.U32.AND P0, PT, R5, RZ, PT ;  /* 0x000000ff0500720c */ /* 0x000fe20003f05070 */
[----:B------:R-:W-:Y:S02]  /*1740*/  HFMA2 R5, -RZ, RZ, 0, 0 ;  /* 0x00000000ff057431 */ /* 0x000fe400000001ff */
[----:B------:R-:W-:Y:S01]  /*1750*/  IMAD.MOV R3, RZ, RZ, -R8 ;  /* 0x000000ffff037224 */ /* 0x000fe200078e0a08 */
[----:B------:R-:W-:-:S04]  /*1760*/  ISETP.NE.AND.EX P0, PT, R0, RZ, PT, P0 ;  /* 0x000000ff0000720c */ /* 0x000fc80003f05300 */
[----:B------:R-:W-:-:S04]  /*1770*/  SEL R8, R3, R8, !P1 ;  /* 0x0000000803087207 */ /* 0x000fc80004800000 */
[----:B------:R-:W-:Y:S01]  /*1780*/  SEL R8, R8, 0xffffffff, P0 ;  /* 0xffffffff08087807 */ /* 0x000fe20000000000 */
[----:B------:R-:W-:Y:S06]  /*1790*/  RET.REL.NODEC R4 `(_Z12newCreatePwdlP9PwdTryArr) ;  /* 0xffffffe804187950 */ /* 0x000fec0003c3ffff */
.L_x_15:
[----:B------:R-:W-:-:S00]  /*17a0*/  BRA `(.L_x_15) ;  /* 0xfffffffc00fc7947 */ /* 0x000fc0000383ffff */
[----:B------:R-:W-:-:S00]  /*17b0*/  NOP ;  /* 0x0000000000007918 */ /* 0x000fc00000000000 */
        /* <DEDUP_REMOVED lines=12> */
.L_x_17:


//--------------------- .nv.shared.reserved.0     --------------------------
	.section	.nv.shared.reserved.0,"aw",@nobits
	.weak		__nv_reservedSMEM_offset_0_alias
	.size		__nv_reservedSMEM_offset_0_alias, 0, 64
	.other		__nv_reservedSMEM_offset_0_alias,@"STO_CUDA_RESERVED_SHARED STV_DEFAULT"
__nv_reservedSMEM_offset_0_alias:
	.zero		0
	.zero		64


//--------------------- .nv.constant0._Z12newCreatePwdlP9PwdTryArr --------------------------
	.section	.nv.constant0._Z12newCreatePwdlP9PwdTryArr,"a",@progbits
	.sectionflags	@""
	.align	4
.nv.constant0._Z12newCreatePwdlP9PwdTryArr:
	.zero		912


//--------------------- SYMBOLS --------------------------

	.type		.nv.reservedSmem.offset0,@object
	.size		.nv.reservedSmem.offset0,0x4
